//
// Generated by NVIDIA NVVM Compiler
//
// Compiler Build ID: CL-36424714
// Cuda compilation tools, release 13.0, V13.0.88
// Based on NVVM 20.0.0
//

.version 9.0
.target sm_100
.address_size 64

	// .globl	_Z12demo_any_allPiS_i
// _ZZ13count_matchesPKiiiPiE11warp_counts has been demoted

.visible .entry _Z12demo_any_allPiS_i(
	.param .u64 .ptr .align 1 _Z12demo_any_allPiS_i_param_0,
	.param .u64 .ptr .align 1 _Z12demo_any_allPiS_i_param_1,
	.param .u32 _Z12demo_any_allPiS_i_param_2
)
{
	.reg .pred 	%p<4>;
	.reg .b32 	%r<9>;
	.reg .b64 	%rd<5>;

	ld.param.u64 	%rd1, [_Z12demo_any_allPiS_i_param_0];
	ld.param.u64 	%rd2, [_Z12demo_any_allPiS_i_param_1];
	ld.param.u32 	%r1, [_Z12demo_any_allPiS_i_param_2];
	cvta.to.global.u64 	%rd3, %rd2;
	cvta.to.global.u64 	%rd4, %rd1;
	mov.u32 	%r2, %tid.x;
	and.b32  	%r3, %r2, 31;
	setp.ge.s32 	%p1, %r3, %r1;
	mov.b32 	%r4, -1;
	vote.sync.any.pred 	%p2, %p1, %r4;
	selp.u32 	%r6, 1, 0, %p2;
	st.global.u32 	[%rd4], %r6;
	vote.sync.all.pred 	%p3, %p1, %r4;
	selp.u32 	%r8, 1, 0, %p3;
	st.global.u32 	[%rd3], %r8;
	ret;

}
	// .globl	_Z11demo_ballotPji
.visible .entry _Z11demo_ballotPji(
	.param .u64 .ptr .align 1 _Z11demo_ballotPji_param_0,
	.param .u32 _Z11demo_ballotPji_param_1
)
{
	.reg .pred 	%p<3>;
	.reg .b32 	%r<6>;
	.reg .b64 	%rd<3>;

	ld.param.u64 	%rd1, [_Z11demo_ballotPji_param_0];
	ld.param.u32 	%r1, [_Z11demo_ballotPji_param_1];
	cvta.to.global.u64 	%rd2, %rd1;
	mov.u32 	%r2, %tid.x;
	and.b32  	%r3, %r2, 31;
	setp.ge.s32 	%p1, %r3, %r1;
	mov.b32 	%r4, -1;
	vote.sync.ballot.b32 	%r5, %p1, %r4;
	st.global.u32 	[%rd2], %r5;
	ret;

}
	// .globl	_Z22search_with_early_exitPKiiiPi
.visible .entry _Z22search_with_early_exitPKiiiPi(
	.param .u64 .ptr .align 1 _Z22search_with_early_exitPKiiiPi_param_0,
	.param .u32 _Z22search_with_early_exitPKiiiPi_param_1,
	.param .u32 _Z22search_with_early_exitPKiiiPi_param_2,
	.param .u64 .ptr .align 1 _Z22search_with_early_exitPKiiiPi_param_3
)
{
	.reg .pred 	%p<9>;
	.reg .b32 	%r<11>;
	.reg .b64 	%rd<7>;

	ld.param.u64 	%rd1, [_Z22search_with_early_exitPKiiiPi_param_0];
	ld.param.u32 	%r3, [_Z22search_with_early_exitPKiiiPi_param_1];
	ld.param.u32 	%r2, [_Z22search_with_early_exitPKiiiPi_param_2];
	ld.param.u64 	%rd2, [_Z22search_with_early_exitPKiiiPi_param_3];
	mov.u32 	%r4, %ctaid.x;
	mov.u32 	%r5, %ntid.x;
	mov.u32 	%r6, %tid.x;
	mad.lo.s32 	%r1, %r4, %r5, %r6;
	setp.ge.s32 	%p4, %r1, %r3;
	mov.pred 	%p8, 0;
	@%p4 bra 	$L__BB2_2;
	cvta.to.global.u64 	%rd3, %rd1;
	mul.wide.s32 	%rd4, %r1, 4;
	add.s64 	%rd5, %rd3, %rd4;
	ld.global.u32 	%r7, [%rd5];
	setp.eq.s32 	%p8, %r7, %r2;
$L__BB2_2:
	mov.b32 	%r8, -1;
	vote.sync.any.pred 	%p5, %p8, %r8;
	and.pred  	%p6, %p5, %p8;
	not.pred 	%p7, %p6;
	@%p7 bra 	$L__BB2_4;
	cvta.to.global.u64 	%rd6, %rd2;
	atom.global.min.s32 	%r10, [%rd6], %r1;
$L__BB2_4:
	ret;

}
	// .globl	_Z13count_matchesPKiiiPi
.visible .entry _Z13count_matchesPKiiiPi(
	.param .u64 .ptr .align 1 _Z13count_matchesPKiiiPi_param_0,
	.param .u32 _Z13count_matchesPKiiiPi_param_1,
	.param .u32 _Z13count_matchesPKiiiPi_param_2,
	.param .u64 .ptr .align 1 _Z13count_matchesPKiiiPi_param_3
)
{
	.reg .pred 	%p<11>;
	.reg .b32 	%r<23>;
	.reg .b64 	%rd<7>;
	// demoted variable
	.shared .align 4 .b8 _ZZ13count_matchesPKiiiPiE11warp_counts[128];
	ld.param.u64 	%rd1, [_Z13count_matchesPKiiiPi_param_0];
	ld.param.u32 	%r7, [_Z13count_matchesPKiiiPi_param_1];
	ld.param.u32 	%r6, [_Z13count_matchesPKiiiPi_param_2];
	ld.param.u64 	%rd2, [_Z13count_matchesPKiiiPi_param_3];
	mov.u32 	%r8, %ctaid.x;
	mov.u32 	%r1, %ntid.x;
	mov.u32 	%r2, %tid.x;
	mad.lo.s32 	%r3, %r8, %r1, %r2;
	and.b32  	%r4, %r2, 31;
	setp.ge.s32 	%p4, %r3, %r7;
	mov.pred 	%p10, 0;
	@%p4 bra 	$L__BB3_2;
	cvta.to.global.u64 	%rd3, %rd1;
	mul.wide.s32 	%rd4, %r3, 4;
	add.s64 	%rd5, %rd3, %rd4;
	ld.global.u32 	%r9, [%rd5];
	setp.gt.s32 	%p10, %r9, %r6;
$L__BB3_2:
	mov.b32 	%r10, -1;
	vote.sync.ballot.b32 	%r5, %p10, %r10;
	setp.ne.s32 	%p6, %r4, 0;
	@%p6 bra 	$L__BB3_4;
	popc.b32 	%r11, %r5;
	shr.u32 	%r12, %r2, 3;
	and.b32  	%r13, %r12, 124;
	mov.u32 	%r14, _ZZ13count_matchesPKiiiPiE11warp_counts;
	add.s32 	%r15, %r14, %r13;
	st.shared.u32 	[%r15], %r11;
$L__BB3_4:
	bar.sync 	0;
	setp.gt.u32 	%p7, %r2, 31;
	shr.u32 	%r16, %r1, 5;
	setp.ge.u32 	%p8, %r4, %r16;
	or.pred  	%p9, %p7, %p8;
	@%p9 bra 	$L__BB3_6;
	shl.b32 	%r18, %r4, 2;
	mov.u32 	%r19, _ZZ13count_matchesPKiiiPiE11warp_counts;
	add.s32 	%r20, %r19, %r18;
	ld.shared.u32 	%r21, [%r20];
	cvta.to.global.u64 	%rd6, %rd2;
	atom.global.add.u32 	%r22, [%rd6], %r21;
$L__BB3_6:
	ret;

}
	// .globl	_Z15predicated_workPfi
.visible .entry _Z15predicated_workPfi(
	.param .u64 .ptr .align 1 _Z15predicated_workPfi_param_0,
	.param .u32 _Z15predicated_workPfi_param_1
)
{
	.reg .pred 	%p<9>;
	.reg .b32 	%r<10>;
	.reg .b32 	%f<6>;
	.reg .b64 	%rd<5>;

	ld.param.u64 	%rd2, [_Z15predicated_workPfi_param_0];
	ld.param.u32 	%r2, [_Z15predicated_workPfi_param_1];
	mov.u32 	%r3, %ctaid.x;
	mov.u32 	%r4, %ntid.x;
	mov.u32 	%r5, %tid.x;
	mad.lo.s32 	%r1, %r3, %r4, %r5;
	setp.ge.s32 	%p1, %r1, %r2;
	@%p1 bra 	$L__BB4_8;
	cvta.to.global.u64 	%rd3, %rd2;
	mul.wide.s32 	%rd4, %r1, 4;
	add.s64 	%rd1, %rd3, %rd4;
	ld.global.f32 	%f1, [%rd1];
	setp.lt.f32 	%p2, %f1, 0f00000000;
	mov.b32 	%r6, -1;
	vote.sync.all.pred 	%p3, %p2, %r6;
	not.pred 	%p4, %p3;
	@%p4 bra 	$L__BB4_3;
	mul.f32 	%f5, %f1, 0fC0000000;
	st.global.f32 	[%rd1], %f5;
	bra.uni 	$L__BB4_8;
$L__BB4_3:
	setp.geu.f32 	%p5, %f1, 0f00000000;
	mov.b32 	%r8, -1;
	vote.sync.all.pred 	%p6, %p5, %r8;
	not.pred 	%p7, %p6;
	@%p7 bra 	$L__BB4_5;
	add.f32 	%f4, %f1, %f1;
	st.global.f32 	[%rd1], %f4;
	bra.uni 	$L__BB4_8;
$L__BB4_5:
	setp.geu.f32 	%p8, %f1, 0f00000000;
	@%p8 bra 	$L__BB4_7;
	mul.f32 	%f3, %f1, 0fC0000000;
	st.global.f32 	[%rd1], %f3;
	bra.uni 	$L__BB4_8;
$L__BB4_7:
	add.f32 	%f2, %f1, %f1;
	st.global.f32 	[%rd1], %f2;
$L__BB4_8:
	ret;

}


// ===== COMPILED SASS (sm_100) =====

	.target	sm_100

	.elftype	@"ET_EXEC"


//--------------------- .note.nv.tkinfo           --------------------------
	.section	.note.nv.tkinfo,"",@"SHT_NOTE"
	.sectionflags	@"SHF_NOTE_NV_TKINFO"
	.tkinfo
        /*0018*/ 	.word	0x00000002
        /*0030*/ 	.string	""
        /*0030*/ 	.string	"ptxas"
        /*0030*/ 	.string	"Cuda compilation tools, release 13.0, V13.0.88"
        /*0030*/ 	.string	"Build cuda_13.0.r13.0/compiler.36424714_0"
        /*0030*/ 	.string	"-arch sm_100 -m 64 "



//--------------------- .note.nv.cuinfo           --------------------------
	.section	.note.nv.cuinfo,"",@"SHT_NOTE"
	.sectionflags	@"SHF_NOTE_NV_CUINFO"
        /*0018*/ 	.short	0x0002
        /*001a*/ 	.short	0x0064
        /*001c*/ 	.short	0x0082
	.zero		2


//--------------------- .nv.info                  --------------------------
	.section	.nv.info,"",@"SHT_CUDA_INFO"
	.align	4


	//----- nvinfo : EIATTR_REGCOUNT
	.align		4
        /*0000*/ 	.byte	0x04, 0x2f
        /*0002*/ 	.short	(.L_1 - .L_0)
	.align		4
.L_0:
        /*0004*/ 	.word	index@(_Z12demo_any_allPiS_i)
        /*0008*/ 	.word	0x0000000c


	//----- nvinfo : EIATTR_FRAME_SIZE
	.align		4
.L_1:
        /*000c*/ 	.byte	0x04, 0x11
        /*000e*/ 	.short	(.L_3 - .L_2)
	.align		4
.L_2:
        /*0010*/ 	.word	index@(_Z12demo_any_allPiS_i)
        /*0014*/ 	.word	0x00000000


	//----- nvinfo : EIATTR_REGCOUNT
	.align		4
.L_3:
        /*0018*/ 	.byte	0x04, 0x2f
        /*001a*/ 	.short	(.L_5 - .L_4)
	.align		4
.L_4:
        /*001c*/ 	.word	index@(_Z11demo_ballotPji)
        /*0020*/ 	.word	0x00000008


	//----- nvinfo : EIATTR_FRAME_SIZE
	.align		4
.L_5:
        /*0024*/ 	.byte	0x04, 0x11
        /*0026*/ 	.short	(.L_7 - .L_6)
	.align		4
.L_6:
        /*0028*/ 	.word	index@(_Z11demo_ballotPji)
        /*002c*/ 	.word	0x00000000


	//----- nvinfo : EIATTR_REGCOUNT
	.align		4
.L_7:
        /*0030*/ 	.byte	0x04, 0x2f
        /*0032*/ 	.short	(.L_9 - .L_8)
	.align		4
.L_8:
        /*0034*/ 	.word	index@(_Z22search_with_early_exitPKiiiPi)
        /*0038*/ 	.word	0x00000008


	//----- nvinfo : EIATTR_FRAME_SIZE
	.align		4
.L_9:
        /*003c*/ 	.byte	0x04, 0x11
        /*003e*/ 	.short	(.L_11 - .L_10)
	.align		4
.L_10:
        /*0040*/ 	.word	index@(_Z22search_with_early_exitPKiiiPi)
        /*0044*/ 	.word	0x00000000


	//----- nvinfo : EIATTR_REGCOUNT
	.align		4
.L_11:
        /*0048*/ 	.byte	0x04, 0x2f
        /*004a*/ 	.short	(.L_13 - .L_12)
	.align		4
.L_12:
        /*004c*/ 	.word	index@(_Z13count_matchesPKiiiPi)
        /*0050*/ 	.word	0x0000000c


	//----- nvinfo : EIATTR_FRAME_SIZE
	.align		4
.L_13:
        /*0054*/ 	.byte	0x04, 0x11
        /*0056*/ 	.short	(.L_15 - .L_14)
	.align		4
.L_14:
        /*0058*/ 	.word	index@(_Z13count_matchesPKiiiPi)
        /*005c*/ 	.word	0x00000000


	//----- nvinfo : EIATTR_REGCOUNT
	.align		4
.L_15:
        /*0060*/ 	.byte	0x04, 0x2f
        /*0062*/ 	.short	(.L_17 - .L_16)
	.align		4
.L_16:
        /*0064*/ 	.word	index@(_Z15predicated_workPfi)
        /*0068*/ 	.word	0x00000008


	//----- nvinfo : EIATTR_FRAME_SIZE
	.align		4
.L_17:
        /*006c*/ 	.byte	0x04, 0x11
        /*006e*/ 	.short	(.L_19 - .L_18)
	.align		4
.L_18:
        /*0070*/ 	.word	index@(_Z15predicated_workPfi)
        /*0074*/ 	.word	0x00000000


	//----- nvinfo : EIATTR_MIN_STACK_SIZE
	.align		4
.L_19:
        /*0078*/ 	.byte	0x04, 0x12
        /*007a*/ 	.short	(.L_21 - .L_20)
	.align		4
.L_20:
        /*007c*/ 	.word	index@(_Z15predicated_workPfi)
        /*0080*/ 	.word	0x00000000


	//----- nvinfo : EIATTR_MIN_STACK_SIZE
	.align		4
.L_21:
        /*0084*/ 	.byte	0x04, 0x12
        /*0086*/ 	.short	(.L_23 - .L_22)
	.align		4
.L_22:
        /*0088*/ 	.word	index@(_Z13count_matchesPKiiiPi)
        /*008c*/ 	.word	0x00000000


	//----- nvinfo : EIATTR_MIN_STACK_SIZE
	.align		4
.L_23:
        /*0090*/ 	.byte	0x04, 0x12
        /*0092*/ 	.short	(.L_25 - .L_24)
	.align		4
.L_24:
        /*0094*/ 	.word	index@(_Z22search_with_early_exitPKiiiPi)
        /*0098*/ 	.word	0x00000000


	//----- nvinfo : EIATTR_MIN_STACK_SIZE
	.align		4
.L_25:
        /*009c*/ 	.byte	0x04, 0x12
        /*009e*/ 	.short	(.L_27 - .L_26)
	.align		4
.L_26:
        /*00a0*/ 	.word	index@(_Z11demo_ballotPji)
        /*00a4*/ 	.word	0x00000000


	//----- nvinfo : EIATTR_MIN_STACK_SIZE
	.align		4
.L_27:
        /*00a8*/ 	.byte	0x04, 0x12
        /*00aa*/ 	.short	(.L_29 - .L_28)
	.align		4
.L_28:
        /*00ac*/ 	.word	index@(_Z12demo_any_allPiS_i)
        /*00b0*/ 	.word	0x00000000
.L_29:


//--------------------- .nv.compat                --------------------------
	.section	.nv.compat,"",@"SHT_CUDA_COMPAT_INFO"
	.align	4
        /*0000*/ 	.byte	0x02, 0x09, 0x00, 0x00, 0x02, 0x02, 0x01, 0x00, 0x02, 0x05, 0x05, 0x00, 0x03, 0x07, 0x01, 0x01
        /*0010*/ 	.byte	0x02, 0x03, 0x00, 0x00, 0x02, 0x06, 0x01, 0x00, 0x04, 0x0b, 0x08, 0x00, 0x09, 0x00, 0x00, 0x00
        /*0020*/ 	.byte	0x00, 0x00, 0x00, 0x00


//--------------------- .nv.info._Z15predicated_workPfi --------------------------
	.section	.nv.info._Z15predicated_workPfi,"",@"SHT_CUDA_INFO"
	.sectionflags	@""
	.align	4


	//----- nvinfo : EIATTR_CUDA_API_VERSION
	.align		4
        /*0000*/ 	.byte	0x04, 0x37
        /*0002*/ 	.short	(.L_31 - .L_30)
.L_30:
        /*0004*/ 	.word	0x00000082


	//----- nvinfo : EIATTR_KPARAM_INFO
	.align		4
.L_31:
        /*0008*/ 	.byte	0x04, 0x17
        /*000a*/ 	.short	(.L_33 - .L_32)
.L_32:
        /*000c*/ 	.word	0x00000000
        /*0010*/ 	.short	0x0001
        /*0012*/ 	.short	0x0008
        /*0014*/ 	.byte	0x00, 0xf0, 0x11, 0x00


	//----- nvinfo : EIATTR_KPARAM_INFO
	.align		4
.L_33:
        /*0018*/ 	.byte	0x04, 0x17
        /*001a*/ 	.short	(.L_35 - .L_34)
.L_34:
        /*001c*/ 	.word	0x00000000
        /*0020*/ 	.short	0x0000
        /*0022*/ 	.short	0x0000
        /*0024*/ 	.byte	0x00, 0xf5, 0x21, 0x00


	//----- nvinfo : EIATTR_SPARSE_MMA_MASK
	.align		4
.L_35:
        /*0028*/ 	.byte	0x03, 0x50
        /*002a*/ 	.short	0x0000


	//----- nvinfo : EIATTR_MAXREG_COUNT
	.align		4
        /*002c*/ 	.byte	0x03, 0x1b
        /*002e*/ 	.short	0x00ff


	//----- nvinfo : EIATTR_MERCURY_ISA_VERSION
	.align		4
        /*0030*/ 	.byte	0x03, 0x5f
        /*0032*/ 	.short	0x0101


	//----- nvinfo : EIATTR_COOP_GROUP_MASK_REGIDS
	.align		4
        /*0034*/ 	.byte	0x04, 0x29
        /*0036*/ 	.short	(.L_37 - .L_36)


	//   ....[0]....
.L_36:
        /*0038*/ 	.word	0xffffffff


	//   ....[1]....
        /*003c*/ 	.word	0xffffffff


	//----- nvinfo : EIATTR_COOP_GROUP_INSTR_OFFSETS
	.align		4
.L_37:
        /*0040*/ 	.byte	0x04, 0x28
        /*0042*/ 	.short	(.L_39 - .L_38)


	//   ....[0]....
.L_38:
        /*0044*/ 	.word	0x000000d0


	//   ....[1]....
        /*0048*/ 	.word	0x00000110


	//----- nvinfo : EIATTR_VRC_CTA_INIT_COUNT
	.align		4
.L_39:
        /*004c*/ 	.byte	0x02, 0x4a
	.zero		1
	.zero		1


	//----- nvinfo : EIATTR_EXIT_INSTR_OFFSETS
	.align		4
        /*0050*/ 	.byte	0x04, 0x1c
        /*0052*/ 	.short	(.L_41 - .L_40)


	//   ....[0]....
.L_40:
        /*0054*/ 	.word	0x00000070


	//   ....[1]....
        /*0058*/ 	.word	0x00000100


	//   ....[2]....
        /*005c*/ 	.word	0x00000140


	//   ....[3]....
        /*0060*/ 	.word	0x00000170


	//   ....[4]....
        /*0064*/ 	.word	0x000001a0


	//----- nvinfo : EIATTR_CBANK_PARAM_SIZE
	.align		4
.L_41:
        /*0068*/ 	.byte	0x03, 0x19
        /*006a*/ 	.short	0x000c


	//----- nvinfo : EIATTR_PARAM_CBANK
	.align		4
        /*006c*/ 	.byte	0x04, 0x0a
        /*006e*/ 	.short	(.L_43 - .L_42)
	.align		4
.L_42:
        /*0070*/ 	.word	index@(.nv.constant0._Z15predicated_workPfi)
        /*0074*/ 	.short	0x0380
        /*0076*/ 	.short	0x000c


	//----- nvinfo : EIATTR_SW_WAR
	.align		4
.L_43:
        /*0078*/ 	.byte	0x04, 0x36
        /*007a*/ 	.short	(.L_45 - .L_44)
.L_44:
        /*007c*/ 	.word	0x00000008
.L_45:


//--------------------- .nv.info._Z13count_matchesPKiiiPi --------------------------
	.section	.nv.info._Z13count_matchesPKiiiPi,"",@"SHT_CUDA_INFO"
	.sectionflags	@""
	.align	4


	//----- nvinfo : EIATTR_CUDA_API_VERSION
	.align		4
        /*0000*/ 	.byte	0x04, 0x37
        /*0002*/ 	.short	(.L_47 - .L_46)
.L_46:
        /*0004*/ 	.word	0x00000082


	//----- nvinfo : EIATTR_KPARAM_INFO
	.align		4
.L_47:
        /*0008*/ 	.byte	0x04, 0x17
        /*000a*/ 	.short	(.L_49 - .L_48)
.L_48:
        /*000c*/ 	.word	0x00000000
        /*0010*/ 	.short	0x0003
        /*0012*/ 	.short	0x0010
        /*0014*/ 	.byte	0x00, 0xf5, 0x21, 0x00


	//----- nvinfo : EIATTR_KPARAM_INFO
	.align		4
.L_49:
        /*0018*/ 	.byte	0x04, 0x17
        /*001a*/ 	.short	(.L_51 - .L_50)
.L_50:
        /*001c*/ 	.word	0x00000000
        /*0020*/ 	.short	0x0002
        /*0022*/ 	.short	0x000c
        /*0024*/ 	.byte	0x00, 0xf0, 0x11, 0x00


	//----- nvinfo : EIATTR_KPARAM_INFO
	.align		4
.L_51:
        /*0028*/ 	.byte	0x04, 0x17
        /*002a*/ 	.short	(.L_53 - .L_52)
.L_52:
        /*002c*/ 	.word	0x00000000
        /*0030*/ 	.short	0x0001
        /*0032*/ 	.short	0x0008
        /*0034*/ 	.byte	0x00, 0xf0, 0x11, 0x00


	//----- nvinfo : EIATTR_KPARAM_INFO
	.align		4
.L_53:
        /*0038*/ 	.byte	0x04, 0x17
        /*003a*/ 	.short	(.L_55 - .L_54)
.L_54:
        /*003c*/ 	.word	0x00000000
        /*0040*/ 	.short	0x0000
        /*0042*/ 	.short	0x0000
        /*0044*/ 	.byte	0x00, 0xf5, 0x21, 0x00


	//----- nvinfo : EIATTR_SPARSE_MMA_MASK
	.align		4
.L_55:
        /*0048*/ 	.byte	0x03, 0x50
        /*004a*/ 	.short	0x0000


	//----- nvinfo : EIATTR_MAXREG_COUNT
	.align		4
        /*004c*/ 	.byte	0x03, 0x1b
        /*004e*/ 	.short	0x00ff


	//----- nvinfo : EIATTR_NUM_BARRIERS
	.align		4
        /*0050*/ 	.byte	0x02, 0x4c
        /*0052*/ 	.byte	0x01
	.zero		1


	//----- nvinfo : EIATTR_MERCURY_ISA_VERSION
	.align		4
        /*0054*/ 	.byte	0x03, 0x5f
        /*0056*/ 	.short	0x0101


	//----- nvinfo : EIATTR_INT_WARP_WIDE_INSTR_OFFSETS
	.align		4
        /*0058*/ 	.byte	0x04, 0x31
        /*005a*/ 	.short	(.L_57 - .L_56)


	//   ....[0]....
.L_56:
        /*005c*/ 	.word	0x00000230


	//   ....[1]....
        /*0060*/ 	.word	0x00000270


	//----- nvinfo : EIATTR_COOP_GROUP_MASK_REGIDS
	.align		4
.L_57:
        /*0064*/ 	.byte	0x04, 0x29
        /*0066*/ 	.short	(.L_59 - .L_58)


	//   ....[0]....
.L_58:
        /*0068*/ 	.word	0xffffffff


	//----- nvinfo : EIATTR_COOP_GROUP_INSTR_OFFSETS
	.align		4
.L_59:
        /*006c*/ 	.byte	0x04, 0x28
        /*006e*/ 	.short	(.L_61 - .L_60)


	//   ....[0]....
.L_60:
        /*0070*/ 	.word	0x00000160


	//----- nvinfo : EIATTR_VRC_CTA_INIT_COUNT
	.align		4
.L_61:
        /*0074*/ 	.byte	0x02, 0x4a
	.zero		1
	.zero		1


	//----- nvinfo : EIATTR_EXIT_INSTR_OFFSETS
	.align		4
        /*0078*/ 	.byte	0x04, 0x1c
        /*007a*/ 	.short	(.L_63 - .L_62)


	//   ....[0]....
.L_62:
        /*007c*/ 	.word	0x000001c0


	//   ....[1]....
        /*0080*/ 	.word	0x000002a0


	//----- nvinfo : EIATTR_CBANK_PARAM_SIZE
	.align		4
.L_63:
        /*0084*/ 	.byte	0x03, 0x19
        /*0086*/ 	.short	0x0018


	//----- nvinfo : EIATTR_PARAM_CBANK
	.align		4
        /*0088*/ 	.byte	0x04, 0x0a
        /*008a*/ 	.short	(.L_65 - .L_64)
	.align		4
.L_64:
        /*008c*/ 	.word	index@(.nv.constant0._Z13count_matchesPKiiiPi)
        /*0090*/ 	.short	0x0380
        /*0092*/ 	.short	0x0018


	//----- nvinfo : EIATTR_SW_WAR
	.align		4
.L_65:
        /*0094*/ 	.byte	0x04, 0x36
        /*0096*/ 	.short	(.L_67 - .L_66)
.L_66:
        /*0098*/ 	.word	0x00000008
.L_67:


//--------------------- .nv.info._Z22search_with_early_exitPKiiiPi --------------------------
	.section	.nv.info._Z22search_with_early_exitPKiiiPi,"",@"SHT_CUDA_INFO"
	.sectionflags	@""
	.align	4


	//----- nvinfo : EIATTR_CUDA_API_VERSION
	.align		4
        /*0000*/ 	.byte	0x04, 0x37
        /*0002*/ 	.short	(.L_69 - .L_68)
.L_68:
        /*0004*/ 	.word	0x00000082


	//----- nvinfo : EIATTR_KPARAM_INFO
	.align		4
.L_69:
        /*0008*/ 	.byte	0x04, 0x17
        /*000a*/ 	.short	(.L_71 - .L_70)
.L_70:
        /*000c*/ 	.word	0x00000000
        /*0010*/ 	.short	0x0003
        /*0012*/ 	.short	0x0010
        /*0014*/ 	.byte	0x00, 0xf5, 0x21, 0x00


	//----- nvinfo : EIATTR_KPARAM_INFO
	.align		4
.L_71:
        /*0018*/ 	.byte	0x04, 0x17
        /*001a*/ 	.short	(.L_73 - .L_72)
.L_72:
        /*001c*/ 	.word	0x00000000
        /*0020*/ 	.short	0x0002
        /*0022*/ 	.short	0x000c
        /*0024*/ 	.byte	0x00, 0xf0, 0x11, 0x00


	//----- nvinfo : EIATTR_KPARAM_INFO
	.align		4
.L_73:
        /*0028*/ 	.byte	0x04, 0x17
        /*002a*/ 	.short	(.L_75 - .L_74)
.L_74:
        /*002c*/ 	.word	0x00000000
        /*0030*/ 	.short	0x0001
        /*0032*/ 	.short	0x0008
        /*0034*/ 	.byte	0x00, 0xf0, 0x11, 0x00


	//----- nvinfo : EIATTR_KPARAM_INFO
	.align		4
.L_75:
        /*0038*/ 	.byte	0x04, 0x17
        /*003a*/ 	.short	(.L_77 - .L_76)
.L_76:
        /*003c*/ 	.word	0x00000000
        /*0040*/ 	.short	0x0000
        /*0042*/ 	.short	0x0000
        /*0044*/ 	.byte	0x00, 0xf5, 0x21, 0x00


	//----- nvinfo : EIATTR_SPARSE_MMA_MASK
	.align		4
.L_77:
        /*0048*/ 	.byte	0x03, 0x50
        /*004a*/ 	.short	0x0000


	//----- nvinfo : EIATTR_MAXREG_COUNT
	.align		4
        /*004c*/ 	.byte	0x03, 0x1b
        /*004e*/ 	.short	0x00ff


	//----- nvinfo : EIATTR_MERCURY_ISA_VERSION
	.align		4
        /*0050*/ 	.byte	0x03, 0x5f
        /*0052*/ 	.short	0x0101


	//----- nvinfo : EIATTR_INT_WARP_WIDE_INSTR_OFFSETS
	.align		4
        /*0054*/ 	.byte	0x04, 0x31
        /*0056*/ 	.short	(.L_79 - .L_78)


	//   ....[0]....
.L_78:
        /*0058*/ 	.word	0x00000160


	//   ....[1]....
        /*005c*/ 	.word	0x00000170


	//----- nvinfo : EIATTR_COOP_GROUP_MASK_REGIDS
	.align		4
.L_79:
        /*0060*/ 	.byte	0x04, 0x29
        /*0062*/ 	.short	(.L_81 - .L_80)


	//   ....[0]....
.L_80:
        /*0064*/ 	.word	0xffffffff


	//----- nvinfo : EIATTR_COOP_GROUP_INSTR_OFFSETS
	.align		4
.L_81:
        /*0068*/ 	.byte	0x04, 0x28
        /*006a*/ 	.short	(.L_83 - .L_82)


	//   ....[0]....
.L_82:
        /*006c*/ 	.word	0x00000110


	//----- nvinfo : EIATTR_VRC_CTA_INIT_COUNT
	.align		4
.L_83:
        /*0070*/ 	.byte	0x02, 0x4a
	.zero		1
	.zero		1


	//----- nvinfo : EIATTR_EXIT_INSTR_OFFSETS
	.align		4
        /*0074*/ 	.byte	0x04, 0x1c
        /*0076*/ 	.short	(.L_85 - .L_84)


	//   ....[0]....
.L_84:
        /*0078*/ 	.word	0x00000130


	//   ....[1]....
        /*007c*/ 	.word	0x000001c0


	//----- nvinfo : EIATTR_CRS_STACK_SIZE
	.align		4
.L_85:
        /*0080*/ 	.byte	0x04, 0x1e
        /*0082*/ 	.short	(.L_87 - .L_86)
.L_86:
        /*0084*/ 	.word	0x00000000


	//----- nvinfo : EIATTR_CBANK_PARAM_SIZE
	.align		4
.L_87:
        /*0088*/ 	.byte	0x03, 0x19
        /*008a*/ 	.short	0x0018


	//----- nvinfo : EIATTR_PARAM_CBANK
	.align		4
        /*008c*/ 	.byte	0x04, 0x0a
        /*008e*/ 	.short	(.L_89 - .L_88)
	.align		4
.L_88:
        /*0090*/ 	.word	index@(.nv.constant0._Z22search_with_early_exitPKiiiPi)
        /*0094*/ 	.short	0x0380
        /*0096*/ 	.short	0x0018


	//----- nvinfo : EIATTR_SW_WAR
	.align		4
.L_89:
        /*0098*/ 	.byte	0x04, 0x36
        /*009a*/ 	.short	(.L_91 - .L_90)
.L_90:
        /*009c*/ 	.word	0x00000008
.L_91:


//--------------------- .nv.info._Z11demo_ballotPji --------------------------
	.section	.nv.info._Z11demo_ballotPji,"",@"SHT_CUDA_INFO"
	.sectionflags	@""
	.align	4


	//----- nvinfo : EIATTR_CUDA_API_VERSION
	.align		4
        /*0000*/ 	.byte	0x04, 0x37
        /*0002*/ 	.short	(.L_93 - .L_92)
.L_92:
        /*0004*/ 	.word	0x00000082


	//----- nvinfo : EIATTR_KPARAM_INFO
	.align		4
.L_93:
        /*0008*/ 	.byte	0x04, 0x17
        /*000a*/ 	.short	(.L_95 - .L_94)
.L_94:
        /*000c*/ 	.word	0x00000000
        /*0010*/ 	.short	0x0001
        /*0012*/ 	.short	0x0008
        /*0014*/ 	.byte	0x00, 0xf0, 0x11, 0x00


	//----- nvinfo : EIATTR_KPARAM_INFO
	.align		4
.L_95:
        /*0018*/ 	.byte	0x04, 0x17
        /*001a*/ 	.short	(.L_97 - .L_96)
.L_96:
        /*001c*/ 	.word	0x00000000
        /*0020*/ 	.short	0x0000
        /*0022*/ 	.short	0x0000
        /*0024*/ 	.byte	0x00, 0xf5, 0x21, 0x00


	//----- nvinfo : EIATTR_SPARSE_MMA_MASK
	.align		4
.L_97:
        /*0028*/ 	.byte	0x03, 0x50
        /*002a*/ 	.short	0x0000


	//----- nvinfo : EIATTR_MAXREG_COUNT
	.align		4
        /*002c*/ 	.byte	0x03, 0x1b
        /*002e*/ 	.short	0x00ff


	//----- nvinfo : EIATTR_MERCURY_ISA_VERSION
	.align		4
        /*0030*/ 	.byte	0x03, 0x5f
        /*0032*/ 	.short	0x0101


	//----- nvinfo : EIATTR_COOP_GROUP_MASK_REGIDS
	.align		4
        /*0034*/ 	.byte	0x04, 0x29
        /*0036*/ 	.short	(.L_99 - .L_98)


	//   ....[0]....
.L_98:
        /*0038*/ 	.word	0xffffffff


	//----- nvinfo : EIATTR_COOP_GROUP_INSTR_OFFSETS
	.align		4
.L_99:
        /*003c*/ 	.byte	0x04, 0x28
        /*003e*/ 	.short	(.L_101 - .L_100)


	//   ....[0]....
.L_100:
        /*0040*/ 	.word	0x00000070


	//----- nvinfo : EIATTR_VRC_CTA_INIT_COUNT
	.align		4
.L_101:
        /*0044*/ 	.byte	0x02, 0x4a
	.zero		1
	.zero		1


	//----- nvinfo : EIATTR_EXIT_INSTR_OFFSETS
	.align		4
        /*0048*/ 	.byte	0x04, 0x1c
        /*004a*/ 	.short	(.L_103 - .L_102)


	//   ....[0]....
.L_102:
        /*004c*/ 	.word	0x00000090


	//----- nvinfo : EIATTR_CBANK_PARAM_SIZE
	.align		4
.L_103:
        /*0050*/ 	.byte	0x03, 0x19
        /*0052*/ 	.short	0x000c


	//----- nvinfo : EIATTR_PARAM_CBANK
	.align		4
        /*0054*/ 	.byte	0x04, 0x0a
        /*0056*/ 	.short	(.L_105 - .L_104)
	.align		4
.L_104:
        /*0058*/ 	.word	index@(.nv.constant0._Z11demo_ballotPji)
        /*005c*/ 	.short	0x0380
        /*005e*/ 	.short	0x000c


	//----- nvinfo : EIATTR_SW_WAR
	.align		4
.L_105:
        /*0060*/ 	.byte	0x04, 0x36
        /*0062*/ 	.short	(.L_107 - .L_106)
.L_106:
        /*0064*/ 	.word	0x00000008
.L_107:


//--------------------- .nv.info._Z12demo_any_allPiS_i --------------------------
	.section	.nv.info._Z12demo_any_allPiS_i,"",@"SHT_CUDA_INFO"
	.sectionflags	@""
	.align	4


	//----- nvinfo : EIATTR_CUDA_API_VERSION
	.align		4
        /*0000*/ 	.byte	0x04, 0x37
        /*0002*/ 	.short	(.L_109 - .L_108)
.L_108:
        /*0004*/ 	.word	0x00000082


	//----- nvinfo : EIATTR_KPARAM_INFO
	.align		4
.L_109:
        /*0008*/ 	.byte	0x04, 0x17
        /*000a*/ 	.short	(.L_111 - .L_110)
.L_110:
        /*000c*/ 	.word	0x00000000
        /*0010*/ 	.short	0x0002
        /*0012*/ 	.short	0x0010
        /*0014*/ 	.byte	0x00, 0xf0, 0x11, 0x00


	//----- nvinfo : EIATTR_KPARAM_INFO
	.align		4
.L_111:
        /*0018*/ 	.byte	0x04, 0x17
        /*001a*/ 	.short	(.L_113 - .L_112)
.L_112:
        /*001c*/ 	.word	0x00000000
        /*0020*/ 	.short	0x0001
        /*0022*/ 	.short	0x0008
        /*0024*/ 	.byte	0x00, 0xf5, 0x21, 0x00


	//----- nvinfo : EIATTR_KPARAM_INFO
	.align		4
.L_113:
        /*0028*/ 	.byte	0x04, 0x17
        /*002a*/ 	.short	(.L_115 - .L_114)
.L_114:
        /*002c*/ 	.word	0x00000000
        /*0030*/ 	.short	0x0000
        /*0032*/ 	.short	0x0000
        /*0034*/ 	.byte	0x00, 0xf5, 0x21, 0x00


	//----- nvinfo : EIATTR_SPARSE_MMA_MASK
	.align		4
.L_115:
        /*0038*/ 	.byte	0x03, 0x50
        /*003a*/ 	.short	0x0000


	//----- nvinfo : EIATTR_MAXREG_COUNT
	.align		4
        /*003c*/ 	.byte	0x03, 0x1b
        /*003e*/ 	.short	0x00ff


	//----- nvinfo : EIATTR_MERCURY_ISA_VERSION
	.align		4
        /*0040*/ 	.byte	0x03, 0x5f
        /*0042*/ 	.short	0x0101


	//----- nvinfo : EIATTR_COOP_GROUP_MASK_REGIDS
	.align		4
        /*0044*/ 	.byte	0x04, 0x29
        /*0046*/ 	.short	(.L_117 - .L_116)


	//   ....[0]....
.L_116:
        /*0048*/ 	.word	0xffffffff


	//   ....[1]....
        /*004c*/ 	.word	0xffffffff


	//----- nvinfo : EIATTR_COOP_GROUP_INSTR_OFFSETS
	.align		4
.L_117:
        /*0050*/ 	.byte	0x04, 0x28
        /*0052*/ 	.short	(.L_119 - .L_118)


	//   ....[0]....
.L_118:
        /*0054*/ 	.word	0x00000080


	//   ....[1]....
        /*0058*/ 	.word	0x00000090


	//----- nvinfo : EIATTR_VRC_CTA_INIT_COUNT
	.align		4
.L_119:
        /*005c*/ 	.byte	0x02, 0x4a
	.zero		1
	.zero		1


	//----- nvinfo : EIATTR_EXIT_INSTR_OFFSETS
	.align		4
        /*0060*/ 	.byte	0x04, 0x1c
        /*0062*/ 	.short	(.L_121 - .L_120)


	//   ....[0]....
.L_120:
        /*0064*/ 	.word	0x000000e0


	//----- nvinfo : EIATTR_CBANK_PARAM_SIZE
	.align		4
.L_121:
        /*0068*/ 	.byte	0x03, 0x19
        /*006a*/ 	.short	0x0014


	//----- nvinfo : EIATTR_PARAM_CBANK
	.align		4
        /*006c*/ 	.byte	0x04, 0x0a
        /*006e*/ 	.short	(.L_123 - .L_122)
	.align		4
.L_122:
        /*0070*/ 	.word	index@(.nv.constant0._Z12demo_any_allPiS_i)
        /*0074*/ 	.short	0x0380
        /*0076*/ 	.short	0x0014


	//----- nvinfo : EIATTR_SW_WAR
	.align		4
.L_123:
        /*0078*/ 	.byte	0x04, 0x36
        /*007a*/ 	.short	(.L_125 - .L_124)
.L_124:
        /*007c*/ 	.word	0x00000008
.L_125:


//--------------------- .nv.callgraph             --------------------------
	.section	.nv.callgraph,"",@"SHT_CUDA_CALLGRAPH"
	.align	4
	.sectionentsize	8
	.align		4
        /*0000*/ 	.word	0x00000000
	.align		4
        /*0004*/ 	.word	0xffffffff
	.align		4
        /*0008*/ 	.word	0x00000000
	.align		4
        /*000c*/ 	.word	0xfffffffe
	.align		4
        /*0010*/ 	.word	0x00000000
	.align		4
        /*0014*/ 	.word	0xfffffffd
	.align		4
        /*0018*/ 	.word	0x00000000
	.align		4
        /*001c*/ 	.word	0xfffffffc


//--------------------- .text._Z15predicated_workPfi --------------------------
	.section	.text._Z15predicated_workPfi,"ax",@progbits
	.align	128
        .global         _Z15predicated_workPfi
        .type           _Z15predicated_workPfi,@function
        .size           _Z15predicated_workPfi,(.L_x_7 - _Z15predicated_workPfi)
        .other          _Z15predicated_workPfi,@"STO_CUDA_ENTRY STV_DEFAULT"
_Z15predicated_workPfi:
.text._Z15predicated_workPfi:
[----:B------:R-:W-:Y:S01]  /*0000*/  LDC R1, c[0x0][0x37c] ;  /* 0x0000df00ff017b82 */ /* 0x000fe20000000800 */
[----:B------:R-:W0:Y:S07]  /*0010*/  S2R R0, SR_TID.X ;  /* 0x0000000000007919 */ /* 0x000e2e0000002100 */
[----:B------:R-:W0:Y:S01]  /*0020*/  S2UR UR4, SR_CTAID.X ;  /* 0x00000000000479c3 */ /* 0x000e220000002500 */
[----:B------:R-:W1:Y:S07]  /*0030*/  LDCU UR5, c[0x0][0x388] ;  /* 0x00007100ff0577ac */ /* 0x000e6e0008000800 */
[----:B------:R-:W0:Y:S02]  /*0040*/  LDC R5, c[0x0][0x360] ;  /* 0x0000d800ff057b82 */ /* 0x000e240000000800 */
[----:B0-----:R-:W-:-:S05]  /*0050*/  IMAD R5, R5, UR4, R0 ;  /* 0x0000000405057c24 */ /* 0x001fca000f8e0200 */
[----:B-1----:R-:W-:-:S13]  /*0060*/  ISETP.GE.AND P0, PT, R5, UR5, PT ;  /* 0x0000000505007c0c */ /* 0x002fda000bf06270 */
[----:B------:R-:W-:Y:S05]  /*0070*/  @P0 EXIT ;  /* 0x000000000000094d */ /* 0x000fea0003800000 */
[----:B------:R-:W0:Y:S01]  /*0080*/  LDC.64 R2, c[0x0][0x380] ;  /* 0x0000e000ff027b82 */ /* 0x000e220000000a00 */
[----:B------:R-:W1:Y:S01]  /*0090*/  LDCU.64 UR4, c[0x0][0x358] ;  /* 0x00006b00ff0477ac */ /* 0x000e620008000a00 */
[----:B0-----:R-:W-:-:S05]  /*00a0*/  IMAD.WIDE R2, R5, 0x4, R2 ;  /* 0x0000000405027825 */ /* 0x001fca00078e0202 */
[----:B-1----:R-:W2:Y:S02]  /*00b0*/  LDG.E R0, desc[UR4][R2.64] ;  /* 0x0000000402007981 */ /* 0x002ea4000c1e1900 */
[----:B--2---:R-:W-:-:S13]  /*00c0*/  FSETP.GEU.AND P0, PT, R0, RZ, PT ;  /* 0x000000ff0000720b */ /* 0x004fda0003f0e000 */
[----:B------:R-:W-:-:S13]  /*00d0*/  VOTE.ALL P1, !P0 ;  /* 0x0000000000ff7806 */ /* 0x000fda0004020000 */
[----:B------:R-:W-:-:S05]  /*00e0*/  @P1 FMUL R5, R0, -2 ;  /* 0xc000000000051820 */ /* 0x000fca0000400000 */
[----:B------:R0:W-:Y:S01]  /*00f0*/  @P1 STG.E desc[UR4][R2.64], R5 ;  /* 0x0000000502001986 */ /* 0x0001e2000c101904 */
[----:B------:R-:W-:Y:S05]  /*0100*/  @P1 EXIT ;  /* 0x000000000000194d */ /* 0x000fea0003800000 */
[----:B------:R-:W-:-:S13]  /*0110*/  VOTE.ALL P1, P0 ;  /* 0x0000000000ff7806 */ /* 0x000fda0000020000 */
[----:B0-----:R-:W-:-:S05]  /*0120*/  @P1 FADD R5, R0, R0 ;  /* 0x0000000000051221 */ /* 0x001fca0000000000 */
[----:B------:R0:W-:Y:S01]  /*0130*/  @P1 STG.E desc[UR4][R2.64], R5 ;  /* 0x0000000502001986 */ /* 0x0001e2000c101904 */
[----:B------:R-:W-:Y:S05]  /*0140*/  @P1 EXIT ;  /* 0x000000000000194d */ /* 0x000fea0003800000 */
[----:B0-----:R-:W-:-:S05]  /*0150*/  @!P0 FMUL R5, R0, -2 ;  /* 0xc000000000058820 */ /* 0x001fca0000400000 */
[----:B------:R0:W-:Y:S01]  /*0160*/  @!P0 STG.E desc[UR4][R2.64], R5 ;  /* 0x0000000502008986 */ /* 0x0001e2000c101904 */
[----:B------:R-:W-:Y:S05]  /*0170*/  @!P0 EXIT ;  /* 0x000000000000894d */ /* 0x000fea0003800000 */
[----:B0-----:R-:W-:-:S05]  /*0180*/  FADD R5, R0, R0 ;  /* 0x0000000000057221 */ /* 0x001fca0000000000 */
[----:B------:R-:W-:Y:S01]  /*0190*/  STG.E desc[UR4][R2.64], R5 ;  /* 0x0000000502007986 */ /* 0x000fe2000c101904 */
[----:B------:R-:W-:Y:S05]  /*01a0*/  EXIT ;  /* 0x000000000000794d */ /* 0x000fea0003800000 */
.L_x_0:
[----:B------:R-:W-:-:S00]  /*01b0*/  BRA `(.L_x_0) ;  /* 0xfffffffc00fc7947 */ /* 0x000fc0000383ffff */
[----:B------:R-:W-:-:S00]  /*01c0*/  NOP ;  /* 0x0000000000007918 */ /* 0x000fc00000000000 */
        /* <DEDUP_REMOVED lines=11> */
.L_x_7:


//--------------------- .text._Z13count_matchesPKiiiPi --------------------------
	.section	.text._Z13count_matchesPKiiiPi,"ax",@progbits
	.align	128
        .global         _Z13count_matchesPKiiiPi
        .type           _Z13count_matchesPKiiiPi,@function
        .size           _Z13count_matchesPKiiiPi,(.L_x_8 - _Z13count_matchesPKiiiPi)
        .other          _Z13count_matchesPKiiiPi,@"STO_CUDA_ENTRY STV_DEFAULT"
_Z13count_matchesPKiiiPi:
.text._Z13count_matchesPKiiiPi:
[----:B------:R-:W-:Y:S01]  /*0000*/  LDC R1, c[0x0][0x37c] ;  /* 0x0000df00ff017b82 */ /* 0x000fe20000000800 */
[----:B------:R-:W0:Y:S07]  /*0010*/  S2R R8, SR_TID.X ;  /* 0x0000000000087919 */ /* 0x000e2e0000002100 */
[----:B------:R-:W0:Y:S01]  /*0020*/  S2UR UR4, SR_CTAID.X ;  /* 0x00000000000479c3 */ /* 0x000e220000002500 */
[----:B------:R-:W1:Y:S01]  /*0030*/  LDCU UR5, c[0x0][0x388] ;  /* 0x00007100ff0577ac */ /* 0x000e620008000800 */
[----:B------:R-:W2:Y:S06]  /*0040*/  LDCU.64 UR6, c[0x0][0x358] ;  /* 0x00006b00ff0677ac */ /* 0x000eac0008000a00 */
[----:B------:R-:W0:Y:S02]  /*0050*/  LDC R7, c[0x0][0x360] ;  /* 0x0000d800ff077b82 */ /* 0x000e240000000800 */
[----:B0-----:R-:W-:-:S05]  /*0060*/  IMAD R5, R7, UR4, R8 ;  /* 0x0000000407057c24 */ /* 0x001fca000f8e0208 */
[----:B-1----:R-:W-:-:S13]  /*0070*/  ISETP.GE.AND P0, PT, R5, UR5, PT ;  /* 0x0000000505007c0c */ /* 0x002fda000bf06270 */
[----:B------:R-:W0:Y:S02]  /*0080*/  @!P0 LDC.64 R2, c[0x0][0x380] ;  /* 0x0000e000ff028b82 */ /* 0x000e240000000a00 */
[----:B0-----:R-:W-:Y:S01]  /*0090*/  @!P0 IMAD.WIDE R2, R5, 0x4, R2 ;  /* 0x0000000405028825 */ /* 0x001fe200078e0202 */
[----:B------:R-:W-:-:S05]  /*00a0*/  LOP3.LUT R0, R8, 0x1f, RZ, 0xc0, !PT ;  /* 0x0000001f08007812 */ /* 0x000fca00078ec0ff */
[----:B------:R-:W0:Y:S01]  /*00b0*/  @!P0 LDC R5, c[0x0][0x38c] ;  /* 0x0000e300ff058b82 */ /* 0x000e220000000800 */
[----:B--2---:R-:W0:Y:S01]  /*00c0*/  @!P0 LDG.E R2, desc[UR6][R2.64] ;  /* 0x0000000602028981 */ /* 0x004e22000c1e1900 */
[----:B------:R-:W-:Y:S02]  /*00d0*/  ISETP.NE.AND P1, PT, R0, RZ, PT ;  /* 0x000000ff0000720c */ /* 0x000fe40003f25270 */
[----:B------:R-:W-:-:S11]  /*00e0*/  SHF.R.U32.HI R7, RZ, 0x5, R7 ;  /* 0x00000005ff077819 */ /* 0x000fd60000011607 */
[----:B------:R-:W1:Y:S01]  /*00f0*/  @!P1 S2R R9, SR_CgaCtaId ;  /* 0x0000000000099919 */ /* 0x000e620000008800 */
[----:B------:R-:W-:-:S04]  /*0100*/  @!P1 MOV R6, 0x400 ;  /* 0x0000040000069802 */ /* 0x000fc80000000f00 */
[----:B-1----:R-:W-:Y:S02]  /*0110*/  @!P1 LEA R6, R9, R6, 0x18 ;  /* 0x0000000609069211 */ /* 0x002fe400078ec0ff */
[----:B0-----:R-:W-:Y:S02]  /*0120*/  ISETP.GT.AND P0, PT, R2, R5, !P0 ;  /* 0x000000050200720c */ /* 0x001fe40004704270 */
[----:B------:R-:W-:-:S04]  /*0130*/  @!P1 SHF.R.U32.HI R5, RZ, 0x3, R8 ;  /* 0x00000003ff059819 */ /* 0x000fc80000011608 */
[----:B------:R-:W-:-:S05]  /*0140*/  @!P1 LOP3.LUT R5, R5, 0x7c, RZ, 0xc0, !PT ;  /* 0x0000007c05059812 */ /* 0x000fca00078ec0ff */
[----:B------:R-:W-:Y:S02]  /*0150*/  @!P1 IMAD.IADD R5, R5, 0x1, R6 ;  /* 0x0000000105059824 */ /* 0x000fe400078e0206 */
[----:B------:R-:W-:Y:S02]  /*0160*/  VOTE.ANY R4, PT, P0 ;  /* 0x0000000000047806 */ /* 0x000fe400000e0100 */
[----:B------:R-:W-:-:S04]  /*0170*/  ISETP.GE.U32.AND P0, PT, R0, R7, PT ;  /* 0x000000070000720c */ /* 0x000fc80003f06070 */
[----:B------:R-:W0:Y:S01]  /*0180*/  @!P1 POPC R4, R4 ;  /* 0x0000000400049309 */ /* 0x000e220000000000 */
[----:B------:R-:W-:Y:S01]  /*0190*/  ISETP.GT.U32.OR P0, PT, R8, 0x1f, P0 ;  /* 0x0000001f0800780c */ /* 0x000fe20000704470 */
[----:B0-----:R0:W-:Y:S01]  /*01a0*/  @!P1 STS [R5], R4 ;  /* 0x0000000405009388 */ /* 0x0011e20000000800 */
[----:B------:R-:W-:Y:S11]  /*01b0*/  BAR.SYNC.DEFER_BLOCKING 0x0 ;  /* 0x0000000000007b1d */ /* 0x000ff60000010000 */
[----:B------:R-:W-:Y:S05]  /*01c0*/  @P0 EXIT ;  /* 0x000000000000094d */ /* 0x000fea0003800000 */
[----:B------:R-:W1:Y:S01]  /*01d0*/  S2UR UR5, SR_CgaCtaId ;  /* 0x00000000000579c3 */ /* 0x000e620000008800 */
[----:B------:R-:W-:Y:S01]  /*01e0*/  UMOV UR4, 0x400 ;  /* 0x0000040000047882 */ /* 0x000fe20000000000 */
[----:B0-----:R-:W0:Y:S06]  /*01f0*/  S2R R4, SR_LANEID ;  /* 0x0000000000047919 */ /* 0x001e2c0000000000 */
[----:B------:R-:W2:Y:S01]  /*0200*/  LDC.64 R2, c[0x0][0x390] ;  /* 0x0000e400ff027b82 */ /* 0x000ea20000000a00 */
[----:B-1----:R-:W-:-:S06]  /*0210*/  ULEA UR4, UR5, UR4, 0x18 ;  /* 0x0000000405047291 */ /* 0x002fcc000f8ec0ff */
[----:B------:R-:W-:Y:S01]  /*0220*/  LEA R0, R0, UR4, 0x2 ;  /* 0x0000000400007c11 */ /* 0x000fe2000f8e10ff */
[----:B------:R-:W-:Y:S02]  /*0230*/  VOTEU.ANY UR4, UPT, PT ;  /* 0x0000000000047886 */ /* 0x000fe400038e0100 */
[----:B------:R-:W-:-:S03]  /*0240*/  UFLO.U32 UR4, UR4 ;  /* 0x00000004000472bd */ /* 0x000fc600080e0000 */
[----:B------:R-:W1:Y:S03]  /*0250*/  LDS R0, [R0] ;  /* 0x0000000000007984 */ /* 0x000e660000000800 */
[----:B0-----:R-:W-:Y:S01]  /*0260*/  ISETP.EQ.U32.AND P0, PT, R4, UR4, PT ;  /* 0x0000000404007c0c */ /* 0x001fe2000bf02070 */
[----:B-1----:R-:W0:Y:S02]  /*0270*/  REDUX.SUM UR5, R0 ;  /* 0x00000000000573c4 */ /* 0x002e24000000c000 */
[----:B0-----:R-:W-:-:S10]  /*0280*/  IMAD.U32 R5, RZ, RZ, UR5 ;  /* 0x00000005ff057e24 */ /* 0x001fd4000f8e00ff */
[----:B--2---:R-:W-:Y:S01]  /*0290*/  @P0 REDG.E.ADD.STRONG.GPU desc[UR6][R2.64], R5 ;  /* 0x000000050200098e */ /* 0x004fe2000c12e106 */
[----:B------:R-:W-:Y:S05]  /*02a0*/  EXIT ;  /* 0x000000000000794d */ /* 0x000fea0003800000 */
.L_x_1:
        /* <DEDUP_REMOVED lines=13> */
.L_x_8:


//--------------------- .text._Z22search_with_early_exitPKiiiPi --------------------------
	.section	.text._Z22search_with_early_exitPKiiiPi,"ax",@progbits
	.align	128
        .global         _Z22search_with_early_exitPKiiiPi
        .type           _Z22search_with_early_exitPKiiiPi,@function
        .size           _Z22search_with_early_exitPKiiiPi,(.L_x_9 - _Z22search_with_early_exitPKiiiPi)
        .other          _Z22search_with_early_exitPKiiiPi,@"STO_CUDA_ENTRY STV_DEFAULT"
_Z22search_with_early_exitPKiiiPi:
.text._Z22search_with_early_exitPKiiiPi:
[----:B------:R-:W-:Y:S01]  /*0000*/  LDC R1, c[0x0][0x37c] ;  /* 0x0000df00ff017b82 */ /* 0x000fe20000000800 */
[----:B------:R-:W0:Y:S07]  /*0010*/  S2R R0, SR_TID.X ;  /* 0x0000000000007919 */ /* 0x000e2e0000002100 */
[----:B------:R-:W0:Y:S01]  /*0020*/  S2UR UR4, SR_CTAID.X ;  /* 0x00000000000479c3 */ /* 0x000e220000002500 */
[----:B------:R-:W1:Y:S01]  /*0030*/  LDCU UR5, c[0x0][0x388] ;  /* 0x00007100ff0577ac */ /* 0x000e620008000800 */
[----:B------:R-:W-:Y:S01]  /*0040*/  BSSY.RECONVERGENT B0, `(.L_x_2) ;  /* 0x000000c000007945 */ /* 0x000fe20003800200 */
[----:B------:R-:W-:Y:S01]  /*0050*/  PLOP3.LUT P0, PT, PT, PT, PT, 0x8, 0x80 ;  /* 0x000000000080781c */ /* 0x000fe20003f0e170 */
[----:B------:R-:W2:Y:S04]  /*0060*/  LDCU.64 UR6, c[0x0][0x358] ;  /* 0x00006b00ff0677ac */ /* 0x000ea80008000a00 */
[----:B------:R-:W0:Y:S02]  /*0070*/  LDC R5, c[0x0][0x360] ;  /* 0x0000d800ff057b82 */ /* 0x000e240000000800 */
[----:B0-----:R-:W-:-:S05]  /*0080*/  IMAD R5, R5, UR4, R0 ;  /* 0x0000000405057c24 */ /* 0x001fca000f8e0200 */
[----:B-1----:R-:W-:-:S13]  /*0090*/  ISETP.GE.AND P1, PT, R5, UR5, PT ;  /* 0x0000000505007c0c */ /* 0x002fda000bf26270 */
[----:B--2---:R-:W-:Y:S05]  /*00a0*/  @P1 BRA `(.L_x_3) ;  /* 0x0000000000141947 */ /* 0x004fea0003800000 */
[----:B------:R-:W0:Y:S01]  /*00b0*/  LDC.64 R2, c[0x0][0x380] ;  /* 0x0000e000ff027b82 */ /* 0x000e220000000a00 */
[----:B------:R-:W1:Y:S01]  /*00c0*/  LDCU UR4, c[0x0][0x38c] ;  /* 0x00007180ff0477ac */ /* 0x000e620008000800 */
[----:B0-----:R-:W-:-:S06]  /*00d0*/  IMAD.WIDE R2, R5, 0x4, R2 ;  /* 0x0000000405027825 */ /* 0x001fcc00078e0202 */
[----:B------:R-:W1:Y:S02]  /*00e0*/  LDG.E R2, desc[UR6][R2.64] ;  /* 0x0000000602027981 */ /* 0x000e64000c1e1900 */
[----:B-1----:R-:W-:-:S13]  /*00f0*/  ISETP.EQ.AND P0, PT, R2, UR4, PT ;  /* 0x0000000402007c0c */ /* 0x002fda000bf02270 */
.L_x_3:
[----:B------:R-:W-:Y:S05]  /*0100*/  BSYNC.RECONVERGENT B0 ;  /* 0x0000000000007941 */ /* 0x000fea0003800200 */
.L_x_2:
[----:B------:R-:W-:-:S04]  /*0110*/  VOTE.ANY P1, P0 ;  /* 0x0000000000ff7806 */ /* 0x000fc80000020100 */
[----:B------:R-:W-:-:S13]  /*0120*/  PLOP3.LUT P1, PT, P1, P0, PT, 0x80, 0x8 ;  /* 0x000000000008781c */ /* 0x000fda0000f21070 */
[----:B------:R-:W-:Y:S05]  /*0130*/  @!P1 EXIT ;  /* 0x000000000000994d */ /* 0x000fea0003800000 */
[----:B------:R-:W0:Y:S01]  /*0140*/  S2R R0, SR_LANEID ;  /* 0x0000000000007919 */ /* 0x000e220000000000 */
[----:B------:R-:W1:Y:S01]  /*0150*/  LDC.64 R2, c[0x0][0x390] ;  /* 0x0000e400ff027b82 */ /* 0x000e620000000a00 */
[----:B------:R-:W-:Y:S01]  /*0160*/  VOTEU.ANY UR4, UPT, PT ;  /* 0x0000000000047886 */ /* 0x000fe200038e0100 */
[----:B------:R-:W-:Y:S01]  /*0170*/  CREDUX.MIN.S32 UR5, R5 ;  /* 0x00000000050572cc */ /* 0x000fe20000008200 */
[----:B------:R-:W-:-:S12]  /*0180*/  UFLO.U32 UR4, UR4 ;  /* 0x00000004000472bd */ /* 0x000fd800080e0000 */
[----:B------:R-:W-:Y:S01]  /*0190*/  IMAD.U32 R5, RZ, RZ, UR5 ;  /* 0x00000005ff057e24 */ /* 0x000fe2000f8e00ff */
[----:B0-----:R-:W-:-:S13]  /*01a0*/  ISETP.EQ.U32.AND P0, PT, R0, UR4, PT ;  /* 0x0000000400007c0c */ /* 0x001fda000bf02070 */
[----:B-1----:R-:W-:Y:S01]  /*01b0*/  @P0 REDG.E.MIN.S32.STRONG.GPU desc[UR6][R2.64], R5 ;  /* 0x000000050200098e */ /* 0x002fe2000c92e306 */
[----:B------:R-:W-:Y:S05]  /*01c0*/  EXIT ;  /* 0x000000000000794d */ /* 0x000fea0003800000 */
.L_x_4:
        /* <DEDUP_REMOVED lines=11> */
.L_x_9:


//--------------------- .text._Z11demo_ballotPji  --------------------------
	.section	.text._Z11demo_ballotPji,"ax",@progbits
	.align	128
        .global         _Z11demo_ballotPji
        .type           _Z11demo_ballotPji,@function
        .size           _Z11demo_ballotPji,(.L_x_10 - _Z11demo_ballotPji)
        .other          _Z11demo_ballotPji,@"STO_CUDA_ENTRY STV_DEFAULT"
_Z11demo_ballotPji:
.text._Z11demo_ballotPji:
[----:B------:R-:W-:Y:S01]  /*0000*/  LDC R1, c[0x0][0x37c] ;  /* 0x0000df00ff017b82 */ /* 0x000fe20000000800 */
[----:B------:R-:W0:Y:S01]  /*0010*/  S2R R0, SR_TID.X ;  /* 0x0000000000007919 */ /* 0x000e220000002100 */
[----:B------:R-:W1:Y:S06]  /*0020*/  LDCU UR6, c[0x0][0x388] ;  /* 0x00007100ff0677ac */ /* 0x000e6c0008000800 */
[----:B------:R-:W2:Y:S01]  /*0030*/  LDC.64 R2, c[0x0][0x380] ;  /* 0x0000e000ff027b82 */ /* 0x000ea20000000a00 */
[----:B------:R-:W2:Y:S01]  /*0040*/  LDCU.64 UR4, c[0x0][0x358] ;  /* 0x00006b00ff0477ac */ /* 0x000ea20008000a00 */
[----:B0-----:R-:W-:-:S04]  /*0050*/  LOP3.LUT R0, R0, 0x1f, RZ, 0xc0, !PT ;  /* 0x0000001f00007812 */ /* 0x001fc800078ec0ff */
[----:B-1----:R-:W-:-:S13]  /*0060*/  ISETP.GE.AND P0, PT, R0, UR6, PT ;  /* 0x0000000600007c0c */ /* 0x002fda000bf06270 */
[----:B------:R-:W-:-:S05]  /*0070*/  VOTE.ANY R5, PT, P0 ;  /* 0x0000000000057806 */ /* 0x000fca00000e0100 */
[----:B--2---:R-:W-:Y:S01]  /*0080*/  STG.E desc[UR4][R2.64], R5 ;  /* 0x0000000502007986 */ /* 0x004fe2000c101904 */
[----:B------:R-:W-:Y:S05]  /*0090*/  EXIT ;  /* 0x000000000000794d */ /* 0x000fea0003800000 */
.L_x_5:
        /* <DEDUP_REMOVED lines=14> */
.L_x_10:


//--------------------- .text._Z12demo_any_allPiS_i --------------------------
	.section	.text._Z12demo_any_allPiS_i,"ax",@progbits
	.align	128
        .global         _Z12demo_any_allPiS_i
        .type           _Z12demo_any_allPiS_i,@function
        .size           _Z12demo_any_allPiS_i,(.L_x_11 - _Z12demo_any_allPiS_i)
        .other          _Z12demo_any_allPiS_i,@"STO_CUDA_ENTRY STV_DEFAULT"
_Z12demo_any_allPiS_i:
.text._Z12demo_any_allPiS_i:
[----:B------:R-:W-:Y:S01]  /*0000*/  LDC R1, c[0x0][0x37c] ;  /* 0x0000df00ff017b82 */ /* 0x000fe20000000800 */
[----:B------:R-:W0:Y:S01]  /*0010*/  S2R R0, SR_TID.X ;  /* 0x0000000000007919 */ /* 0x000e220000002100 */
[----:B------:R-:W1:Y:S06]  /*0020*/  LDCU UR4, c[0x0][0x390] ;  /* 0x00007200ff0477ac */ /* 0x000e6c0008000800 */
[----:B------:R-:W2:Y:S08]  /*0030*/  LDC.64 R2, c[0x0][0x380] ;  /* 0x0000e000ff027b82 */ /* 0x000eb00000000a00 */
[----:B------:R-:W3:Y:S01]  /*0040*/  LDC.64 R4, c[0x0][0x388] ;  /* 0x0000e200ff047b82 */ /* 0x000ee20000000a00 */
[----:B0-----:R-:W-:-:S04]  /*0050*/  LOP3.LUT R0, R0, 0x1f, RZ, 0xc0, !PT ;  /* 0x0000001f00007812 */ /* 0x001fc800078ec0ff */
[----:B-1----:R-:W-:Y:S01]  /*0060*/  ISETP.GE.AND P0, PT, R0, UR4, PT ;  /* 0x0000000400007c0c */ /* 0x002fe2000bf06270 */
[----:B------:R-:W2:-:S12]  /*0070*/  LDCU.64 UR4, c[0x0][0x358] ;  /* 0x00006b00ff0477ac */ /* 0x000e980008000a00 */
[----:B------:R-:W-:Y:S02]  /*0080*/  VOTE.ANY P1, P0 ;  /* 0x0000000000ff7806 */ /* 0x000fe40000020100 */
[----:B------:R-:W-:Y:S02]  /*0090*/  VOTE.ALL P0, P0 ;  /* 0x0000000000ff7806 */ /* 0x000fe40000000000 */
[----:B------:R-:W-:Y:S02]  /*00a0*/  SEL R7, RZ, 0x1, !P1 ;  /* 0x00000001ff077807 */ /* 0x000fe40004800000 */
[----:B------:R-:W-:-:S03]  /*00b0*/  SEL R9, RZ, 0x1, !P0 ;  /* 0x00000001ff097807 */ /* 0x000fc60004000000 */
[----:B--2---:R-:W-:Y:S04]  /*00c0*/  STG.E desc[UR4][R2.64], R7 ;  /* 0x0000000702007986 */ /* 0x004fe8000c101904 */
[----:B---3--:R-:W-:Y:S01]  /*00d0*/  STG.E desc[UR4][R4.64], R9 ;  /* 0x0000000904007986 */ /* 0x008fe2000c101904 */
[----:B------:R-:W-:Y:S05]  /*00e0*/  EXIT ;  /* 0x000000000000794d */ /* 0x000fea0003800000 */
.L_x_6:
        /* <DEDUP_REMOVED lines=9> */
.L_x_11:


//--------------------- .nv.shared.reserved.0     --------------------------
	.section	.nv.shared.reserved.0,"aw",@nobits
	.weak		__nv_reservedSMEM_offset_0_alias
	.size		__nv_reservedSMEM_offset_0_alias, 0, 64
	.other		__nv_reservedSMEM_offset_0_alias,@"STO_CUDA_RESERVED_SHARED STV_DEFAULT"
__nv_reservedSMEM_offset_0_alias:
	.zero		0
	.zero		64


//--------------------- .nv.shared._Z13count_matchesPKiiiPi --------------------------
	.section	.nv.shared._Z13count_matchesPKiiiPi,"aw",@nobits
	.sectionflags	@""
	.align	4
.nv.shared._Z13count_matchesPKiiiPi:
	.zero		1152


//--------------------- .nv.constant0._Z15predicated_workPfi --------------------------
	.section	.nv.constant0._Z15predicated_workPfi,"a",@progbits
	.sectionflags	@""
	.align	4
.nv.constant0._Z15predicated_workPfi:
	.zero		908


//--------------------- .nv.constant0._Z13count_matchesPKiiiPi --------------------------
	.section	.nv.constant0._Z13count_matchesPKiiiPi,"a",@progbits
	.sectionflags	@""
	.align	4
.nv.constant0._Z13count_matchesPKiiiPi:
	.zero		920


//--------------------- .nv.constant0._Z22search_with_early_exitPKiiiPi --------------------------
	.section	.nv.constant0._Z22search_with_early_exitPKiiiPi,"a",@progbits
	.sectionflags	@""
	.align	4
.nv.constant0._Z22search_with_early_exitPKiiiPi:
	.zero		920


//--------------------- .nv.constant0._Z11demo_ballotPji --------------------------
	.section	.nv.constant0._Z11demo_ballotPji,"a",@progbits
	.sectionflags	@""
	.align	4
.nv.constant0._Z11demo_ballotPji:
	.zero		908


//--------------------- .nv.constant0._Z12demo_any_allPiS_i --------------------------
	.section	.nv.constant0._Z12demo_any_allPiS_i,"a",@progbits
	.sectionflags	@""
	.align	4
.nv.constant0._Z12demo_any_allPiS_i:
	.zero		916


//--------------------- SYMBOLS --------------------------

	.type		.nv.reservedSmem.offset0,@object
	.size		.nv.reservedSmem.offset0,0x4
	.type		.nv.reservedSmem.cap,@object
	.size		.nv.reservedSmem.cap,0x4
